//
// Generated by NVIDIA NVVM Compiler
//
// Compiler Build ID: CL-36424714
// Cuda compilation tools, release 13.0, V13.0.88
// Based on NVVM 20.0.0
//

.version 9.0
.target sm_100
.address_size 64

	// .globl	_Z19griddep_launch_testPj

.visible .entry _Z19griddep_launch_testPj(
	.param .u64 .ptr .align 1 _Z19griddep_launch_testPj_param_0
)
{
	.reg .b32 	%r<2>;
	.reg .b64 	%rd<3>;

	ld.param.u64 	%rd1, [_Z19griddep_launch_testPj_param_0];
	cvta.to.global.u64 	%rd2, %rd1;
	// begin inline asm
	griddepcontrol.launch_dependents;
	// end inline asm
	mov.u32 	%r1, %tid.x;
	st.global.u32 	[%rd2], %r1;
	ret;

}


// ===== COMPILED SASS (sm_100) =====

	.target	sm_100

	.elftype	@"ET_EXEC"


//--------------------- .note.nv.tkinfo           --------------------------
	.section	.note.nv.tkinfo,"",@"SHT_NOTE"
	.sectionflags	@"SHF_NOTE_NV_TKINFO"
	.tkinfo
        /*0018*/ 	.word	0x00000002
        /*0030*/ 	.string	""
        /*0030*/ 	.string	"ptxas"
        /*0030*/ 	.string	"Cuda compilation tools, release 13.0, V13.0.88"
        /*0030*/ 	.string	"Build cuda_13.0.r13.0/compiler.36424714_0"
        /*0030*/ 	.string	"-arch sm_100 -m 64 "



//--------------------- .note.nv.cuinfo           --------------------------
	.section	.note.nv.cuinfo,"",@"SHT_NOTE"
	.sectionflags	@"SHF_NOTE_NV_CUINFO"
        /*0018*/ 	.short	0x0002
        /*001a*/ 	.short	0x0064
        /*001c*/ 	.short	0x0082
	.zero		2


//--------------------- .nv.info                  --------------------------
	.section	.nv.info,"",@"SHT_CUDA_INFO"
	.align	4


	//----- nvinfo : EIATTR_REGCOUNT
	.align		4
        /*0000*/ 	.byte	0x04, 0x2f
        /*0002*/ 	.short	(.L_1 - .L_0)
	.align		4
.L_0:
        /*0004*/ 	.word	index@(_Z19griddep_launch_testPj)
        /*0008*/ 	.word	0x00000008


	//----- nvinfo : EIATTR_FRAME_SIZE
	.align		4
.L_1:
        /*000c*/ 	.byte	0x04, 0x11
        /*000e*/ 	.short	(.L_3 - .L_2)
	.align		4
.L_2:
        /*0010*/ 	.word	index@(_Z19griddep_launch_testPj)
        /*0014*/ 	.word	0x00000000


	//----- nvinfo : EIATTR_MIN_STACK_SIZE
	.align		4
.L_3:
        /*0018*/ 	.byte	0x04, 0x12
        /*001a*/ 	.short	(.L_5 - .L_4)
	.align		4
.L_4:
        /*001c*/ 	.word	index@(_Z19griddep_launch_testPj)
        /*0020*/ 	.word	0x00000000
.L_5:


//--------------------- .nv.compat                --------------------------
	.section	.nv.compat,"",@"SHT_CUDA_COMPAT_INFO"
	.align	4
        /*0000*/ 	.byte	0x02, 0x09, 0x00, 0x00, 0x02, 0x02, 0x01, 0x00, 0x02, 0x05, 0x05, 0x00, 0x03, 0x07, 0x01, 0x01
        /*0010*/ 	.byte	0x02, 0x03, 0x00, 0x00, 0x02, 0x06, 0x01, 0x00, 0x04, 0x0b, 0x08, 0x00, 0x09, 0x00, 0x00, 0x00
        /*0020*/ 	.byte	0x00, 0x00, 0x00, 0x00


//--------------------- .nv.info._Z19griddep_launch_testPj --------------------------
	.section	.nv.info._Z19griddep_launch_testPj,"",@"SHT_CUDA_INFO"
	.sectionflags	@""
	.align	4


	//----- nvinfo : EIATTR_CUDA_API_VERSION
	.align		4
        /*0000*/ 	.byte	0x04, 0x37
        /*0002*/ 	.short	(.L_7 - .L_6)
.L_6:
        /*0004*/ 	.word	0x00000082


	//----- nvinfo : EIATTR_KPARAM_INFO
	.align		4
.L_7:
        /*0008*/ 	.byte	0x04, 0x17
        /*000a*/ 	.short	(.L_9 - .L_8)
.L_8:
        /*000c*/ 	.word	0x00000000
        /*0010*/ 	.short	0x0000
        /*0012*/ 	.short	0x0000
        /*0014*/ 	.byte	0x00, 0xf5, 0x21, 0x00


	//----- nvinfo : EIATTR_SPARSE_MMA_MASK
	.align		4
.L_9:
        /*0018*/ 	.byte	0x03, 0x50
        /*001a*/ 	.short	0x0000


	//----- nvinfo : EIATTR_MAXREG_COUNT
	.align		4
        /*001c*/ 	.byte	0x03, 0x1b
        /*001e*/ 	.short	0x00ff


	//----- nvinfo : EIATTR_MERCURY_ISA_VERSION
	.align		4
        /*0020*/ 	.byte	0x03, 0x5f
        /*0022*/ 	.short	0x0101


	//----- nvinfo : EIATTR_VRC_CTA_INIT_COUNT
	.align		4
        /*0024*/ 	.byte	0x02, 0x4a
	.zero		1
	.zero		1


	//----- nvinfo : EIATTR_EXIT_INSTR_OFFSETS
	.align		4
        /*0028*/ 	.byte	0x04, 0x1c
        /*002a*/ 	.short	(.L_11 - .L_10)


	//   ....[0]....
.L_10:
        /*002c*/ 	.word	0x00000070


	//----- nvinfo : EIATTR_CBANK_PARAM_SIZE
	.align		4
.L_11:
        /*0030*/ 	.byte	0x03, 0x19
        /*0032*/ 	.short	0x0008


	//----- nvinfo : EIATTR_PARAM_CBANK
	.align		4
        /*0034*/ 	.byte	0x04, 0x0a
        /*0036*/ 	.short	(.L_13 - .L_12)
	.align		4
.L_12:
        /*0038*/ 	.word	index@(.nv.constant0._Z19griddep_launch_testPj)
        /*003c*/ 	.short	0x0380
        /*003e*/ 	.short	0x0008


	//----- nvinfo : EIATTR_SW_WAR
	.align		4
.L_13:
        /*0040*/ 	.byte	0x04, 0x36
        /*0042*/ 	.short	(.L_15 - .L_14)
.L_14:
        /*0044*/ 	.word	0x00000008
.L_15:


//--------------------- .nv.callgraph             --------------------------
	.section	.nv.callgraph,"",@"SHT_CUDA_CALLGRAPH"
	.align	4
	.sectionentsize	8
	.align		4
        /*0000*/ 	.word	0x00000000
	.align		4
        /*0004*/ 	.word	0xffffffff
	.align		4
        /*0008*/ 	.word	0x00000000
	.align		4
        /*000c*/ 	.word	0xfffffffe
	.align		4
        /*0010*/ 	.word	0x00000000
	.align		4
        /*0014*/ 	.word	0xfffffffd
	.align		4
        /*0018*/ 	.word	0x00000000
	.align		4
        /*001c*/ 	.word	0xfffffffc


//--------------------- .text._Z19griddep_launch_testPj --------------------------
	.section	.text._Z19griddep_launch_testPj,"ax",@progbits
	.align	128
        .global         _Z19griddep_launch_testPj
        .type           _Z19griddep_launch_testPj,@function
        .size           _Z19griddep_launch_testPj,(.L_x_1 - _Z19griddep_launch_testPj)
        .other          _Z19griddep_launch_testPj,@"STO_CUDA_ENTRY STV_DEFAULT"
_Z19griddep_launch_testPj:
.text._Z19griddep_launch_testPj:
[----:B------:R-:W-:Y:S01]  /*0000*/  LDC R1, c[0x0][0x37c] ;  /* 0x0000df00ff017b82 */ /* 0x000fe20000000800 */
[----:B------:R-:W0:Y:S01]  /*0010*/  LDCU.64 UR4, c[0x0][0x358] ;  /* 0x00006b00ff0477ac */ /* 0x000e220008000a00 */
[----:B------:R-:W-:Y:S01]  /*0020*/  NOP ;  /* 0x0000000000007918 */ /* 0x000fe20000000000 */
[----:B------:R-:W0:Y:S05]  /*0030*/  S2R R5, SR_TID.X ;  /* 0x0000000000057919 */ /* 0x000e2a0000002100 */
[----:B------:R-:W0:Y:S08]  /*0040*/  LDC.64 R2, c[0x0][0x380] ;  /* 0x0000e000ff027b82 */ /* 0x000e300000000a00 */
[----:B------:R-:W-:Y:S01]  /*0050*/  PREEXIT ;  /* 0x000000000000782d */ /* 0x000fe20000000000 */
[----:B0-----:R-:W-:Y:S01]  /*0060*/  STG.E desc[UR4][R2.64], R5 ;  /* 0x0000000502007986 */ /* 0x001fe2000c101904 */
[----:B------:R-:W-:Y:S05]  /*0070*/  EXIT ;  /* 0x000000000000794d */ /* 0x000fea0003800000 */
.L_x_0:
[----:B------:R-:W-:-:S00]  /*0080*/  BRA `(.L_x_0) ;  /* 0xfffffffc00fc7947 */ /* 0x000fc0000383ffff */
[----:B------:R-:W-:-:S00]  /*0090*/  NOP ;  /* 0x0000000000007918 */ /* 0x000fc00000000000 */
        /* <DEDUP_REMOVED lines=14> */
.L_x_1:


//--------------------- .nv.shared.reserved.0     --------------------------
	.section	.nv.shared.reserved.0,"aw",@nobits
	.weak		__nv_reservedSMEM_offset_0_alias
	.size		__nv_reservedSMEM_offset_0_alias, 0, 64
	.other		__nv_reservedSMEM_offset_0_alias,@"STO_CUDA_RESERVED_SHARED STV_DEFAULT"
__nv_reservedSMEM_offset_0_alias:
	.zero		0
	.zero		64


//--------------------- .nv.constant0._Z19griddep_launch_testPj --------------------------
	.section	.nv.constant0._Z19griddep_launch_testPj,"a",@progbits
	.sectionflags	@""
	.align	4
.nv.constant0._Z19griddep_launch_testPj:
	.zero		904


//--------------------- SYMBOLS --------------------------

	.type		.nv.reservedSmem.offset0,@object
	.size		.nv.reservedSmem.offset0,0x4
